//
// Generated by NVIDIA NVVM Compiler
//
// Compiler Build ID: CL-36424714
// Cuda compilation tools, release 13.0, V13.0.88
// Based on NVVM 20.0.0
//

.version 9.0
.target sm_100
.address_size 64

	// .globl	_Z15set_1D_kernel_4Pffi

.visible .entry _Z15set_1D_kernel_4Pffi(
	.param .u64 .ptr .align 1 _Z15set_1D_kernel_4Pffi_param_0,
	.param .f32 _Z15set_1D_kernel_4Pffi_param_1,
	.param .u32 _Z15set_1D_kernel_4Pffi_param_2
)
{
	.reg .pred 	%p<16>;
	.reg .b32 	%r<69>;
	.reg .b32 	%f<2>;
	.reg .b64 	%rd<33>;

	ld.param.u64 	%rd2, [_Z15set_1D_kernel_4Pffi_param_0];
	ld.param.f32 	%f1, [_Z15set_1D_kernel_4Pffi_param_1];
	ld.param.u32 	%r32, [_Z15set_1D_kernel_4Pffi_param_2];
	cvta.to.global.u64 	%rd1, %rd2;
	mov.u32 	%r1, %nctaid.x;
	mov.u32 	%r2, %ntid.x;
	mul.lo.s32 	%r3, %r1, %r2;
	shl.b32 	%r4, %r3, 2;
	mov.u32 	%r5, %ctaid.x;
	mov.u32 	%r6, %tid.x;
	mad.lo.s32 	%r7, %r5, %r2, %r6;
	div.s32 	%r8, %r32, %r4;
	setp.lt.s32 	%p1, %r8, 1;
	@%p1 bra 	$L__BB0_12;
	shl.b32 	%r62, %r7, 2;
	and.b32  	%r10, %r8, 7;
	setp.lt.u32 	%p2, %r8, 8;
	@%p2 bra 	$L__BB0_4;
	and.b32  	%r33, %r8, 2147483640;
	neg.s32 	%r60, %r33;
	mul.wide.s32 	%rd5, %r4, 4;
$L__BB0_3:
	.pragma "nounroll";
	mul.wide.s32 	%rd3, %r62, 4;
	add.s64 	%rd4, %rd1, %rd3;
	st.global.v4.f32 	[%rd4], {%f1, %f1, %f1, %f1};
	add.s32 	%r34, %r62, %r4;
	add.s64 	%rd6, %rd4, %rd5;
	st.global.v4.f32 	[%rd6], {%f1, %f1, %f1, %f1};
	add.s32 	%r35, %r34, %r4;
	add.s64 	%rd7, %rd6, %rd5;
	st.global.v4.f32 	[%rd7], {%f1, %f1, %f1, %f1};
	add.s32 	%r36, %r35, %r4;
	add.s64 	%rd8, %rd7, %rd5;
	st.global.v4.f32 	[%rd8], {%f1, %f1, %f1, %f1};
	add.s32 	%r37, %r36, %r4;
	add.s64 	%rd9, %rd8, %rd5;
	st.global.v4.f32 	[%rd9], {%f1, %f1, %f1, %f1};
	add.s32 	%r38, %r37, %r4;
	add.s64 	%rd10, %rd9, %rd5;
	st.global.v4.f32 	[%rd10], {%f1, %f1, %f1, %f1};
	add.s32 	%r39, %r38, %r4;
	add.s64 	%rd11, %rd10, %rd5;
	st.global.v4.f32 	[%rd11], {%f1, %f1, %f1, %f1};
	add.s32 	%r40, %r39, %r4;
	add.s64 	%rd12, %rd11, %rd5;
	st.global.v4.f32 	[%rd12], {%f1, %f1, %f1, %f1};
	add.s32 	%r62, %r40, %r4;
	add.s32 	%r60, %r60, 8;
	setp.ne.s32 	%p3, %r60, 0;
	@%p3 bra 	$L__BB0_3;
$L__BB0_4:
	setp.eq.s32 	%p4, %r10, 0;
	@%p4 bra 	$L__BB0_12;
	and.b32  	%r17, %r8, 3;
	setp.lt.u32 	%p5, %r10, 4;
	@%p5 bra 	$L__BB0_7;
	mul.wide.s32 	%rd13, %r62, 4;
	add.s64 	%rd14, %rd1, %rd13;
	st.global.v4.f32 	[%rd14], {%f1, %f1, %f1, %f1};
	add.s32 	%r41, %r62, %r4;
	mul.wide.s32 	%rd15, %r4, 4;
	add.s64 	%rd16, %rd14, %rd15;
	st.global.v4.f32 	[%rd16], {%f1, %f1, %f1, %f1};
	add.s32 	%r42, %r41, %r4;
	add.s64 	%rd17, %rd16, %rd15;
	st.global.v4.f32 	[%rd17], {%f1, %f1, %f1, %f1};
	add.s32 	%r43, %r42, %r4;
	add.s64 	%rd18, %rd17, %rd15;
	st.global.v4.f32 	[%rd18], {%f1, %f1, %f1, %f1};
	add.s32 	%r62, %r43, %r4;
$L__BB0_7:
	setp.eq.s32 	%p6, %r17, 0;
	@%p6 bra 	$L__BB0_12;
	setp.eq.s32 	%p7, %r17, 1;
	@%p7 bra 	$L__BB0_10;
	mul.wide.s32 	%rd19, %r62, 4;
	add.s64 	%rd20, %rd1, %rd19;
	st.global.v4.f32 	[%rd20], {%f1, %f1, %f1, %f1};
	add.s32 	%r44, %r62, %r4;
	mul.wide.s32 	%rd21, %r4, 4;
	add.s64 	%rd22, %rd20, %rd21;
	st.global.v4.f32 	[%rd22], {%f1, %f1, %f1, %f1};
	add.s32 	%r62, %r44, %r4;
$L__BB0_10:
	and.b32  	%r45, %r8, 1;
	setp.eq.b32 	%p8, %r45, 1;
	not.pred 	%p9, %p8;
	@%p9 bra 	$L__BB0_12;
	mul.wide.s32 	%rd23, %r62, 4;
	add.s64 	%rd24, %rd1, %rd23;
	st.global.v4.f32 	[%rd24], {%f1, %f1, %f1, %f1};
$L__BB0_12:
	mad.lo.s32 	%r67, %r8, %r4, %r7;
	setp.ge.s32 	%p10, %r67, %r32;
	@%p10 bra 	$L__BB0_19;
	mul.lo.s32 	%r46, %r8, %r1;
	shl.b32 	%r47, %r46, 2;
	add.s32 	%r48, %r47, %r1;
	add.s32 	%r49, %r5, %r48;
	mad.lo.s32 	%r50, %r2, %r49, %r6;
	max.s32 	%r51, %r32, %r50;
	sub.s32 	%r52, %r51, %r50;
	setp.ne.s32 	%p11, %r52, 0;
	selp.u32 	%r53, 1, 0, %p11;
	selp.s32 	%r54, -1, 0, %p11;
	add.s32 	%r55, %r52, %r54;
	div.u32 	%r56, %r55, %r3;
	add.s32 	%r23, %r56, %r53;
	and.b32  	%r57, %r23, 3;
	setp.eq.s32 	%p12, %r57, 3;
	@%p12 bra 	$L__BB0_16;
	add.s32 	%r58, %r23, 1;
	and.b32  	%r59, %r58, 3;
	neg.s32 	%r65, %r59;
$L__BB0_15:
	.pragma "nounroll";
	mul.wide.s32 	%rd25, %r67, 4;
	add.s64 	%rd26, %rd1, %rd25;
	st.global.f32 	[%rd26], %f1;
	add.s32 	%r67, %r67, %r3;
	add.s32 	%r65, %r65, 1;
	setp.ne.s32 	%p13, %r65, 0;
	@%p13 bra 	$L__BB0_15;
$L__BB0_16:
	setp.lt.u32 	%p14, %r23, 3;
	@%p14 bra 	$L__BB0_19;
	mul.wide.s32 	%rd29, %r3, 4;
$L__BB0_18:
	mul.wide.s32 	%rd27, %r67, 4;
	add.s64 	%rd28, %rd1, %rd27;
	st.global.f32 	[%rd28], %f1;
	add.s64 	%rd30, %rd28, %rd29;
	st.global.f32 	[%rd30], %f1;
	add.s64 	%rd31, %rd30, %rd29;
	st.global.f32 	[%rd31], %f1;
	add.s64 	%rd32, %rd31, %rd29;
	st.global.f32 	[%rd32], %f1;
	add.s32 	%r67, %r4, %r67;
	setp.lt.s32 	%p15, %r67, %r32;
	@%p15 bra 	$L__BB0_18;
$L__BB0_19:
	ret;

}
	// .globl	_Z15set_1D_kernel_1Pffi
.visible .entry _Z15set_1D_kernel_1Pffi(
	.param .u64 .ptr .align 1 _Z15set_1D_kernel_1Pffi_param_0,
	.param .f32 _Z15set_1D_kernel_1Pffi_param_1,
	.param .u32 _Z15set_1D_kernel_1Pffi_param_2
)
{
	.reg .pred 	%p<7>;
	.reg .b32 	%r<27>;
	.reg .b32 	%f<2>;
	.reg .b64 	%rd<17>;

	ld.param.u64 	%rd6, [_Z15set_1D_kernel_1Pffi_param_0];
	ld.param.f32 	%f1, [_Z15set_1D_kernel_1Pffi_param_1];
	ld.param.u32 	%r11, [_Z15set_1D_kernel_1Pffi_param_2];
	cvta.to.global.u64 	%rd1, %rd6;
	mov.u32 	%r26, %tid.x;
	mov.u32 	%r2, %ntid.x;
	setp.ge.s32 	%p1, %r26, %r11;
	@%p1 bra 	$L__BB1_6;
	add.s32 	%r12, %r26, %r2;
	max.u32 	%r13, %r11, %r12;
	setp.lt.u32 	%p2, %r12, %r11;
	selp.u32 	%r14, 1, 0, %p2;
	add.s32 	%r15, %r12, %r14;
	sub.s32 	%r16, %r13, %r15;
	div.u32 	%r17, %r16, %r2;
	add.s32 	%r3, %r17, %r14;
	and.b32  	%r18, %r3, 3;
	setp.eq.s32 	%p3, %r18, 3;
	@%p3 bra 	$L__BB1_4;
	add.s32 	%r19, %r3, 1;
	and.b32  	%r20, %r19, 3;
	mul.wide.u32 	%rd7, %r26, 4;
	add.s64 	%rd16, %rd1, %rd7;
	mul.wide.u32 	%rd3, %r2, 4;
	neg.s32 	%r24, %r20;
	mad.lo.s32 	%r26, %r2, %r20, %r26;
$L__BB1_3:
	.pragma "nounroll";
	st.global.f32 	[%rd16], %f1;
	add.s64 	%rd16, %rd16, %rd3;
	add.s32 	%r24, %r24, 1;
	setp.ne.s32 	%p4, %r24, 0;
	@%p4 bra 	$L__BB1_3;
$L__BB1_4:
	setp.lt.u32 	%p5, %r3, 3;
	@%p5 bra 	$L__BB1_6;
$L__BB1_5:
	mul.wide.u32 	%rd8, %r26, 4;
	add.s64 	%rd9, %rd1, %rd8;
	st.global.f32 	[%rd9], %f1;
	add.s32 	%r21, %r26, %r2;
	mul.wide.u32 	%rd10, %r21, 4;
	add.s64 	%rd11, %rd1, %rd10;
	st.global.f32 	[%rd11], %f1;
	add.s32 	%r22, %r21, %r2;
	mul.wide.u32 	%rd12, %r22, 4;
	add.s64 	%rd13, %rd1, %rd12;
	st.global.f32 	[%rd13], %f1;
	add.s32 	%r23, %r22, %r2;
	mul.wide.u32 	%rd14, %r23, 4;
	add.s64 	%rd15, %rd1, %rd14;
	st.global.f32 	[%rd15], %f1;
	add.s32 	%r26, %r23, %r2;
	setp.lt.s32 	%p6, %r26, %r11;
	@%p6 bra 	$L__BB1_5;
$L__BB1_6:
	ret;

}


// ===== COMPILED SASS (sm_100) =====

	.target	sm_100

	.elftype	@"ET_EXEC"


//--------------------- .note.nv.tkinfo           --------------------------
	.section	.note.nv.tkinfo,"",@"SHT_NOTE"
	.sectionflags	@"SHF_NOTE_NV_TKINFO"
	.tkinfo
        /*0018*/ 	.word	0x00000002
        /*0030*/ 	.string	""
        /*0030*/ 	.string	"ptxas"
        /*0030*/ 	.string	"Cuda compilation tools, release 13.0, V13.0.88"
        /*0030*/ 	.string	"Build cuda_13.0.r13.0/compiler.36424714_0"
        /*0030*/ 	.string	"-arch sm_100 -m 64 "



//--------------------- .note.nv.cuinfo           --------------------------
	.section	.note.nv.cuinfo,"",@"SHT_NOTE"
	.sectionflags	@"SHF_NOTE_NV_CUINFO"
        /*0018*/ 	.short	0x0002
        /*001a*/ 	.short	0x0064
        /*001c*/ 	.short	0x0082
	.zero		2


//--------------------- .nv.info                  --------------------------
	.section	.nv.info,"",@"SHT_CUDA_INFO"
	.align	4


	//----- nvinfo : EIATTR_REGCOUNT
	.align		4
        /*0000*/ 	.byte	0x04, 0x2f
        /*0002*/ 	.short	(.L_1 - .L_0)
	.align		4
.L_0:
        /*0004*/ 	.word	index@(_Z15set_1D_kernel_4Pffi)
        /*0008*/ 	.word	0x00000020


	//----- nvinfo : EIATTR_FRAME_SIZE
	.align		4
.L_1:
        /*000c*/ 	.byte	0x04, 0x11
        /*000e*/ 	.short	(.L_3 - .L_2)
	.align		4
.L_2:
        /*0010*/ 	.word	index@(_Z15set_1D_kernel_4Pffi)
        /*0014*/ 	.word	0x00000000


	//----- nvinfo : EIATTR_REGCOUNT
	.align		4
.L_3:
        /*0018*/ 	.byte	0x04, 0x2f
        /*001a*/ 	.short	(.L_5 - .L_4)
	.align		4
.L_4:
        /*001c*/ 	.word	index@(_Z15set_1D_kernel_1Pffi)
        /*0020*/ 	.word	0x00000014


	//----- nvinfo : EIATTR_FRAME_SIZE
	.align		4
.L_5:
        /*0024*/ 	.byte	0x04, 0x11
        /*0026*/ 	.short	(.L_7 - .L_6)
	.align		4
.L_6:
        /*0028*/ 	.word	index@(_Z15set_1D_kernel_1Pffi)
        /*002c*/ 	.word	0x00000000


	//----- nvinfo : EIATTR_MIN_STACK_SIZE
	.align		4
.L_7:
        /*0030*/ 	.byte	0x04, 0x12
        /*0032*/ 	.short	(.L_9 - .L_8)
	.align		4
.L_8:
        /*0034*/ 	.word	index@(_Z15set_1D_kernel_1Pffi)
        /*0038*/ 	.word	0x00000000


	//----- nvinfo : EIATTR_MIN_STACK_SIZE
	.align		4
.L_9:
        /*003c*/ 	.byte	0x04, 0x12
        /*003e*/ 	.short	(.L_11 - .L_10)
	.align		4
.L_10:
        /*0040*/ 	.word	index@(_Z15set_1D_kernel_4Pffi)
        /*0044*/ 	.word	0x00000000
.L_11:


//--------------------- .nv.compat                --------------------------
	.section	.nv.compat,"",@"SHT_CUDA_COMPAT_INFO"
	.align	4
        /*0000*/ 	.byte	0x02, 0x09, 0x00, 0x00, 0x02, 0x02, 0x01, 0x00, 0x02, 0x05, 0x05, 0x00, 0x03, 0x07, 0x01, 0x01
        /*0010*/ 	.byte	0x02, 0x03, 0x00, 0x00, 0x02, 0x06, 0x01, 0x00, 0x04, 0x0b, 0x08, 0x00, 0x09, 0x00, 0x00, 0x00
        /*0020*/ 	.byte	0x00, 0x00, 0x00, 0x00


//--------------------- .nv.info._Z15set_1D_kernel_1Pffi --------------------------
	.section	.nv.info._Z15set_1D_kernel_1Pffi,"",@"SHT_CUDA_INFO"
	.sectionflags	@""
	.align	4


	//----- nvinfo : EIATTR_CUDA_API_VERSION
	.align		4
        /*0000*/ 	.byte	0x04, 0x37
        /*0002*/ 	.short	(.L_13 - .L_12)
.L_12:
        /*0004*/ 	.word	0x00000082


	//----- nvinfo : EIATTR_KPARAM_INFO
	.align		4
.L_13:
        /*0008*/ 	.byte	0x04, 0x17
        /*000a*/ 	.short	(.L_15 - .L_14)
.L_14:
        /*000c*/ 	.word	0x00000000
        /*0010*/ 	.short	0x0002
        /*0012*/ 	.short	0x000c
        /*0014*/ 	.byte	0x00, 0xf0, 0x11, 0x00


	//----- nvinfo : EIATTR_KPARAM_INFO
	.align		4
.L_15:
        /*0018*/ 	.byte	0x04, 0x17
        /*001a*/ 	.short	(.L_17 - .L_16)
.L_16:
        /*001c*/ 	.word	0x00000000
        /*0020*/ 	.short	0x0001
        /*0022*/ 	.short	0x0008
        /*0024*/ 	.byte	0x00, 0xf0, 0x11, 0x00


	//----- nvinfo : EIATTR_KPARAM_INFO
	.align		4
.L_17:
        /*0028*/ 	.byte	0x04, 0x17
        /*002a*/ 	.short	(.L_19 - .L_18)
.L_18:
        /*002c*/ 	.word	0x00000000
        /*0030*/ 	.short	0x0000
        /*0032*/ 	.short	0x0000
        /*0034*/ 	.byte	0x00, 0xf5, 0x21, 0x00


	//----- nvinfo : EIATTR_SPARSE_MMA_MASK
	.align		4
.L_19:
        /*0038*/ 	.byte	0x03, 0x50
        /*003a*/ 	.short	0x0000


	//----- nvinfo : EIATTR_MAXREG_COUNT
	.align		4
        /*003c*/ 	.byte	0x03, 0x1b
        /*003e*/ 	.short	0x00ff


	//----- nvinfo : EIATTR_MERCURY_ISA_VERSION
	.align		4
        /*0040*/ 	.byte	0x03, 0x5f
        /*0042*/ 	.short	0x0101


	//----- nvinfo : EIATTR_VRC_CTA_INIT_COUNT
	.align		4
        /*0044*/ 	.byte	0x02, 0x4a
	.zero		1
	.zero		1


	//----- nvinfo : EIATTR_EXIT_INSTR_OFFSETS
	.align		4
        /*0048*/ 	.byte	0x04, 0x1c
        /*004a*/ 	.short	(.L_21 - .L_20)


	//   ....[0]....
.L_20:
        /*004c*/ 	.word	0x00000050


	//   ....[1]....
        /*0050*/ 	.word	0x00000310


	//   ....[2]....
        /*0054*/ 	.word	0x00000420


	//----- nvinfo : EIATTR_CRS_STACK_SIZE
	.align		4
.L_21:
        /*0058*/ 	.byte	0x04, 0x1e
        /*005a*/ 	.short	(.L_23 - .L_22)
.L_22:
        /*005c*/ 	.word	0x00000000


	//----- nvinfo : EIATTR_CBANK_PARAM_SIZE
	.align		4
.L_23:
        /*0060*/ 	.byte	0x03, 0x19
        /*0062*/ 	.short	0x0010


	//----- nvinfo : EIATTR_PARAM_CBANK
	.align		4
        /*0064*/ 	.byte	0x04, 0x0a
        /*0066*/ 	.short	(.L_25 - .L_24)
	.align		4
.L_24:
        /*0068*/ 	.word	index@(.nv.constant0._Z15set_1D_kernel_1Pffi)
        /*006c*/ 	.short	0x0380
        /*006e*/ 	.short	0x0010


	//----- nvinfo : EIATTR_SW_WAR
	.align		4
.L_25:
        /*0070*/ 	.byte	0x04, 0x36
        /*0072*/ 	.short	(.L_27 - .L_26)
.L_26:
        /*0074*/ 	.word	0x00000008
.L_27:


//--------------------- .nv.info._Z15set_1D_kernel_4Pffi --------------------------
	.section	.nv.info._Z15set_1D_kernel_4Pffi,"",@"SHT_CUDA_INFO"
	.sectionflags	@""
	.align	4


	//----- nvinfo : EIATTR_CUDA_API_VERSION
	.align		4
        /*0000*/ 	.byte	0x04, 0x37
        /*0002*/ 	.short	(.L_29 - .L_28)
.L_28:
        /*0004*/ 	.word	0x00000082


	//----- nvinfo : EIATTR_KPARAM_INFO
	.align		4
.L_29:
        /*0008*/ 	.byte	0x04, 0x17
        /*000a*/ 	.short	(.L_31 - .L_30)
.L_30:
        /*000c*/ 	.word	0x00000000
        /*0010*/ 	.short	0x0002
        /*0012*/ 	.short	0x000c
        /*0014*/ 	.byte	0x00, 0xf0, 0x11, 0x00


	//----- nvinfo : EIATTR_KPARAM_INFO
	.align		4
.L_31:
        /*0018*/ 	.byte	0x04, 0x17
        /*001a*/ 	.short	(.L_33 - .L_32)
.L_32:
        /*001c*/ 	.word	0x00000000
        /*0020*/ 	.short	0x0001
        /*0022*/ 	.short	0x0008
        /*0024*/ 	.byte	0x00, 0xf0, 0x11, 0x00


	//----- nvinfo : EIATTR_KPARAM_INFO
	.align		4
.L_33:
        /*0028*/ 	.byte	0x04, 0x17
        /*002a*/ 	.short	(.L_35 - .L_34)
.L_34:
        /*002c*/ 	.word	0x00000000
        /*0030*/ 	.short	0x0000
        /*0032*/ 	.short	0x0000
        /*0034*/ 	.byte	0x00, 0xf5, 0x21, 0x00


	//----- nvinfo : EIATTR_SPARSE_MMA_MASK
	.align		4
.L_35:
        /*0038*/ 	.byte	0x03, 0x50
        /*003a*/ 	.short	0x0000


	//----- nvinfo : EIATTR_MAXREG_COUNT
	.align		4
        /*003c*/ 	.byte	0x03, 0x1b
        /*003e*/ 	.short	0x00ff


	//----- nvinfo : EIATTR_MERCURY_ISA_VERSION
	.align		4
        /*0040*/ 	.byte	0x03, 0x5f
        /*0042*/ 	.short	0x0101


	//----- nvinfo : EIATTR_VRC_CTA_INIT_COUNT
	.align		4
        /*0044*/ 	.byte	0x02, 0x4a
	.zero		1
	.zero		1


	//----- nvinfo : EIATTR_EXIT_INSTR_OFFSETS
	.align		4
        /*0048*/ 	.byte	0x04, 0x1c
        /*004a*/ 	.short	(.L_37 - .L_36)


	//   ....[0]....
.L_36:
        /*004c*/ 	.word	0x00000970


	//   ....[1]....
        /*0050*/ 	.word	0x00000c60


	//   ....[2]....
        /*0054*/ 	.word	0x00000d40


	//----- nvinfo : EIATTR_CRS_STACK_SIZE
	.align		4
.L_37:
        /*0058*/ 	.byte	0x04, 0x1e
        /*005a*/ 	.short	(.L_39 - .L_38)
.L_38:
        /*005c*/ 	.word	0x00000000


	//----- nvinfo : EIATTR_CBANK_PARAM_SIZE
	.align		4
.L_39:
        /*0060*/ 	.byte	0x03, 0x19
        /*0062*/ 	.short	0x0010


	//----- nvinfo : EIATTR_PARAM_CBANK
	.align		4
        /*0064*/ 	.byte	0x04, 0x0a
        /*0066*/ 	.short	(.L_41 - .L_40)
	.align		4
.L_40:
        /*0068*/ 	.word	index@(.nv.constant0._Z15set_1D_kernel_4Pffi)
        /*006c*/ 	.short	0x0380
        /*006e*/ 	.short	0x0010


	//----- nvinfo : EIATTR_SW_WAR
	.align		4
.L_41:
        /*0070*/ 	.byte	0x04, 0x36
        /*0072*/ 	.short	(.L_43 - .L_42)
.L_42:
        /*0074*/ 	.word	0x00000008
.L_43:


//--------------------- .nv.callgraph             --------------------------
	.section	.nv.callgraph,"",@"SHT_CUDA_CALLGRAPH"
	.align	4
	.sectionentsize	8
	.align		4
        /*0000*/ 	.word	0x00000000
	.align		4
        /*0004*/ 	.word	0xffffffff
	.align		4
        /*0008*/ 	.word	0x00000000
	.align		4
        /*000c*/ 	.word	0xfffffffe
	.align		4
        /*0010*/ 	.word	0x00000000
	.align		4
        /*0014*/ 	.word	0xfffffffd
	.align		4
        /*0018*/ 	.word	0x00000000
	.align		4
        /*001c*/ 	.word	0xfffffffc


//--------------------- .text._Z15set_1D_kernel_1Pffi --------------------------
	.section	.text._Z15set_1D_kernel_1Pffi,"ax",@progbits
	.align	128
        .global         _Z15set_1D_kernel_1Pffi
        .type           _Z15set_1D_kernel_1Pffi,@function
        .size           _Z15set_1D_kernel_1Pffi,(.L_x_15 - _Z15set_1D_kernel_1Pffi)
        .other          _Z15set_1D_kernel_1Pffi,@"STO_CUDA_ENTRY STV_DEFAULT"
_Z15set_1D_kernel_1Pffi:
.text._Z15set_1D_kernel_1Pffi:
[----:B------:R-:W-:Y:S01]  /*0000*/  LDC R1, c[0x0][0x37c] ;  /* 0x0000df00ff017b82 */ /* 0x000fe20000000800 */
[----:B------:R-:W0:Y:S01]  /*0010*/  S2R R3, SR_TID.X ;  /* 0x0000000000037919 */ /* 0x000e220000002100 */
[----:B------:R-:W0:Y:S06]  /*0020*/  LDCU UR6, c[0x0][0x38c] ;  /* 0x00007180ff0677ac */ /* 0x000e2c0008000800 */
[----:B------:R-:W1:Y:S01]  /*0030*/  LDC R0, c[0x0][0x360] ;  /* 0x0000d800ff007b82 */ /* 0x000e620000000800 */
[----:B0-----:R-:W-:-:S13]  /*0040*/  ISETP.GE.AND P0, PT, R3, UR6, PT ;  /* 0x0000000603007c0c */ /* 0x001fda000bf06270 */
[----:B------:R-:W-:Y:S05]  /*0050*/  @P0 EXIT ;  /* 0x000000000000094d */ /* 0x000fea0003800000 */
[----:B-1----:R-:W0:Y:S01]  /*0060*/  I2F.U32.RP R8, R0 ;  /* 0x0000000000087306 */ /* 0x002e220000209000 */
[----:B------:R-:W-:Y:S01]  /*0070*/  IADD3 R2, PT, PT, R3, R0, RZ ;  /* 0x0000000003027210 */ /* 0x000fe20007ffe0ff */
[----:B------:R-:W1:Y:S01]  /*0080*/  LDCU.64 UR4, c[0x0][0x358] ;  /* 0x00006b00ff0477ac */ /* 0x000e620008000a00 */
[----:B------:R-:W-:Y:S01]  /*0090*/  ISETP.NE.U32.AND P2, PT, R0, RZ, PT ;  /* 0x000000ff0000720c */ /* 0x000fe20003f45070 */
[----:B------:R-:W-:Y:S01]  /*00a0*/  BSSY.RECONVERGENT B0, `(.L_x_0) ;  /* 0x0000026000007945 */ /* 0x000fe20003800200 */
[C---:B------:R-:W-:Y:S02]  /*00b0*/  ISETP.GE.U32.AND P0, PT, R2.reuse, UR6, PT ;  /* 0x0000000602007c0c */ /* 0x040fe4000bf06070 */
[----:B------:R-:W-:Y:S02]  /*00c0*/  VIMNMX.U32 R7, PT, PT, R2, UR6, !PT ;  /* 0x0000000602077c48 */ /* 0x000fe4000ffe0000 */
[----:B------:R-:W-:-:S04]  /*00d0*/  SEL R6, RZ, 0x1, P0 ;  /* 0x00000001ff067807 */ /* 0x000fc80000000000 */
[----:B------:R-:W-:Y:S01]  /*00e0*/  IADD3 R7, PT, PT, R7, -R2, -R6 ;  /* 0x8000000207077210 */ /* 0x000fe20007ffe806 */
[----:B0-----:R-:W0:Y:S02]  /*00f0*/  MUFU.RCP R8, R8 ;  /* 0x0000000800087308 */ /* 0x001e240000001000 */
[----:B0-----:R-:W-:-:S06]  /*0100*/  VIADD R4, R8, 0xffffffe ;  /* 0x0ffffffe08047836 */ /* 0x001fcc0000000000 */
[----:B------:R0:W2:Y:S02]  /*0110*/  F2I.FTZ.U32.TRUNC.NTZ R5, R4 ;  /* 0x0000000400057305 */ /* 0x0000a4000021f000 */
[----:B0-----:R-:W-:Y:S02]  /*0120*/  IMAD.MOV.U32 R4, RZ, RZ, RZ ;  /* 0x000000ffff047224 */ /* 0x001fe400078e00ff */
[----:B--2---:R-:W-:-:S04]  /*0130*/  IMAD.MOV R9, RZ, RZ, -R5 ;  /* 0x000000ffff097224 */ /* 0x004fc800078e0a05 */
[----:B------:R-:W-:-:S04]  /*0140*/  IMAD R9, R9, R0, RZ ;  /* 0x0000000009097224 */ /* 0x000fc800078e02ff */
[----:B------:R-:W-:-:S06]  /*0150*/  IMAD.HI.U32 R8, R5, R9, R4 ;  /* 0x0000000905087227 */ /* 0x000fcc00078e0004 */
[----:B------:R-:W-:-:S04]  /*0160*/  IMAD.HI.U32 R5, R8, R7, RZ ;  /* 0x0000000708057227 */ /* 0x000fc800078e00ff */
[----:B------:R-:W-:-:S04]  /*0170*/  IMAD.MOV R2, RZ, RZ, -R5 ;  /* 0x000000ffff027224 */ /* 0x000fc800078e0a05 */
[----:B------:R-:W-:-:S05]  /*0180*/  IMAD R7, R0, R2, R7 ;  /* 0x0000000200077224 */ /* 0x000fca00078e0207 */
[----:B------:R-:W-:-:S13]  /*0190*/  ISETP.GE.U32.AND P0, PT, R7, R0, PT ;  /* 0x000000000700720c */ /* 0x000fda0003f06070 */
[----:B------:R-:W-:Y:S01]  /*01a0*/  @P0 IADD3 R7, PT, PT, R7, -R0, RZ ;  /* 0x8000000007070210 */ /* 0x000fe20007ffe0ff */
[----:B------:R-:W-:-:S03]  /*01b0*/  @P0 VIADD R5, R5, 0x1 ;  /* 0x0000000105050836 */ /* 0x000fc60000000000 */
[----:B------:R-:W-:-:S13]  /*01c0*/  ISETP.GE.U32.AND P1, PT, R7, R0, PT ;  /* 0x000000000700720c */ /* 0x000fda0003f26070 */
[----:B------:R-:W-:Y:S02]  /*01d0*/  @P1 IADD3 R5, PT, PT, R5, 0x1, RZ ;  /* 0x0000000105051810 */ /* 0x000fe40007ffe0ff */
[----:B------:R-:W-:-:S05]  /*01e0*/  @!P2 LOP3.LUT R5, RZ, R0, RZ, 0x33, !PT ;  /* 0x00000000ff05a212 */ /* 0x000fca00078e33ff */
[----:B------:R-:W-:-:S05]  /*01f0*/  IMAD.IADD R2, R6, 0x1, R5 ;  /* 0x0000000106027824 */ /* 0x000fca00078e0205 */
[C---:B------:R-:W-:Y:S02]  /*0200*/  LOP3.LUT R4, R2.reuse, 0x3, RZ, 0xc0, !PT ;  /* 0x0000000302047812 */ /* 0x040fe400078ec0ff */
[----:B------:R-:W-:Y:S02]  /*0210*/  ISETP.GE.U32.AND P1, PT, R2, 0x3, PT ;  /* 0x000000030200780c */ /* 0x000fe40003f26070 */
[----:B------:R-:W-:-:S13]  /*0220*/  ISETP.NE.AND P0, PT, R4, 0x3, PT ;  /* 0x000000030400780c */ /* 0x000fda0003f05270 */
[----:B-1----:R-:W-:Y:S05]  /*0230*/  @!P0 BRA `(.L_x_1) ;  /* 0x0000000000308947 */ /* 0x002fea0003800000 */
[----:B------:R-:W0:Y:S01]  /*0240*/  LDC.64 R4, c[0x0][0x380] ;  /* 0x0000e000ff047b82 */ /* 0x000e220000000a00 */
[----:B------:R-:W-:-:S04]  /*0250*/  IADD3 R2, PT, PT, R2, 0x1, RZ ;  /* 0x0000000102027810 */ /* 0x000fc80007ffe0ff */
[----:B------:R-:W-:-:S03]  /*0260*/  LOP3.LUT R2, R2, 0x3, RZ, 0xc0, !PT ;  /* 0x0000000302027812 */ /* 0x000fc600078ec0ff */
[----:B------:R-:W1:Y:S01]  /*0270*/  LDC R7, c[0x0][0x388] ;  /* 0x0000e200ff077b82 */ /* 0x000e620000000800 */
[----:B0-----:R-:W-:-:S04]  /*0280*/  IMAD.WIDE.U32 R4, R3, 0x4, R4 ;  /* 0x0000000403047825 */ /* 0x001fc800078e0004 */
[----:B------:R-:W-:Y:S02]  /*0290*/  IMAD R3, R2, R0, R3 ;  /* 0x0000000002037224 */ /* 0x000fe400078e0203 */
[----:B------:R-:W-:-:S07]  /*02a0*/  IMAD.MOV R2, RZ, RZ, -R2 ;  /* 0x000000ffff027224 */ /* 0x000fce00078e0a02 */
.L_x_2:
[----:B------:R-:W-:Y:S01]  /*02b0*/  IADD3 R2, PT, PT, R2, 0x1, RZ ;  /* 0x0000000102027810 */ /* 0x000fe20007ffe0ff */
[----:B-1----:R0:W-:Y:S03]  /*02c0*/  STG.E desc[UR4][R4.64], R7 ;  /* 0x0000000704007986 */ /* 0x0021e6000c101904 */
[----:B------:R-:W-:Y:S01]  /*02d0*/  ISETP.NE.AND P0, PT, R2, RZ, PT ;  /* 0x000000ff0200720c */ /* 0x000fe20003f05270 */
[----:B0-----:R-:W-:-:S12]  /*02e0*/  IMAD.WIDE.U32 R4, R0, 0x4, R4 ;  /* 0x0000000400047825 */ /* 0x001fd800078e0004 */
[----:B------:R-:W-:Y:S05]  /*02f0*/  @P0 BRA `(.L_x_2) ;  /* 0xfffffffc00ec0947 */ /* 0x000fea000383ffff */
.L_x_1:
[----:B------:R-:W-:Y:S05]  /*0300*/  BSYNC.RECONVERGENT B0 ;  /* 0x0000000000007941 */ /* 0x000fea0003800200 */
.L_x_0:
[----:B------:R-:W-:Y:S05]  /*0310*/  @!P1 EXIT ;  /* 0x000000000000994d */ /* 0x000fea0003800000 */
[----:B------:R-:W0:Y:S08]  /*0320*/  LDC R17, c[0x0][0x388] ;  /* 0x0000e200ff117b82 */ /* 0x000e300000000800 */
[----:B------:R-:W1:Y:S02]  /*0330*/  LDC.64 R12, c[0x0][0x380] ;  /* 0x0000e000ff0c7b82 */ /* 0x000e640000000a00 */
.L_x_3:
[----:B--2---:R-:W-:Y:S02]  /*0340*/  IMAD.IADD R7, R0, 0x1, R3 ;  /* 0x0000000100077824 */ /* 0x004fe400078e0203 */
[----:B-1----:R-:W-:-:S03]  /*0350*/  IMAD.WIDE.U32 R4, R3, 0x4, R12 ;  /* 0x0000000403047825 */ /* 0x002fc600078e000c */
[C---:B------:R-:W-:Y:S01]  /*0360*/  IADD3 R9, PT, PT, R7.reuse, R0, RZ ;  /* 0x0000000007097210 */ /* 0x040fe20007ffe0ff */
[----:B------:R-:W-:Y:S01]  /*0370*/  IMAD.WIDE.U32 R6, R7, 0x4, R12 ;  /* 0x0000000407067825 */ /* 0x000fe200078e000c */
[----:B0-----:R2:W-:Y:S03]  /*0380*/  STG.E desc[UR4][R4.64], R17 ;  /* 0x0000001104007986 */ /* 0x0015e6000c101904 */
[C---:B------:R-:W-:Y:S01]  /*0390*/  IMAD.IADD R15, R9.reuse, 0x1, R0 ;  /* 0x00000001090f7824 */ /* 0x040fe200078e0200 */
[----:B------:R2:W-:Y:S01]  /*03a0*/  STG.E desc[UR4][R6.64], R17 ;  /* 0x0000001106007986 */ /* 0x0005e2000c101904 */
[----:B------:R-:W-:-:S03]  /*03b0*/  IMAD.WIDE.U32 R8, R9, 0x4, R12 ;  /* 0x0000000409087825 */ /* 0x000fc600078e000c */
[C---:B------:R-:W-:Y:S01]  /*03c0*/  IADD3 R3, PT, PT, R15.reuse, R0, RZ ;  /* 0x000000000f037210 */ /* 0x040fe20007ffe0ff */
[----:B------:R-:W-:Y:S01]  /*03d0*/  IMAD.WIDE.U32 R10, R15, 0x4, R12 ;  /* 0x000000040f0a7825 */ /* 0x000fe200078e000c */
[----:B------:R2:W-:Y:S02]  /*03e0*/  STG.E desc[UR4][R8.64], R17 ;  /* 0x0000001108007986 */ /* 0x0005e4000c101904 */
[----:B------:R-:W-:Y:S02]  /*03f0*/  ISETP.GE.AND P0, PT, R3, UR6, PT ;  /* 0x0000000603007c0c */ /* 0x000fe4000bf06270 */
[----:B------:R2:W-:Y:S11]  /*0400*/  STG.E desc[UR4][R10.64], R17 ;  /* 0x000000110a007986 */ /* 0x0005f6000c101904 */
[----:B------:R-:W-:Y:S05]  /*0410*/  @!P0 BRA `(.L_x_3) ;  /* 0xfffffffc00c88947 */ /* 0x000fea000383ffff */
[----:B------:R-:W-:Y:S05]  /*0420*/  EXIT ;  /* 0x000000000000794d */ /* 0x000fea0003800000 */
.L_x_4:
[----:B------:R-:W-:-:S00]  /*0430*/  BRA `(.L_x_4) ;  /* 0xfffffffc00fc7947 */ /* 0x000fc0000383ffff */
[----:B------:R-:W-:-:S00]  /*0440*/  NOP ;  /* 0x0000000000007918 */ /* 0x000fc00000000000 */
        /* <DEDUP_REMOVED lines=11> */
.L_x_15:


//--------------------- .text._Z15set_1D_kernel_4Pffi --------------------------
	.section	.text._Z15set_1D_kernel_4Pffi,"ax",@progbits
	.align	128
        .global         _Z15set_1D_kernel_4Pffi
        .type           _Z15set_1D_kernel_4Pffi,@function
        .size           _Z15set_1D_kernel_4Pffi,(.L_x_16 - _Z15set_1D_kernel_4Pffi)
        .other          _Z15set_1D_kernel_4Pffi,@"STO_CUDA_ENTRY STV_DEFAULT"
_Z15set_1D_kernel_4Pffi:
.text._Z15set_1D_kernel_4Pffi:
[----:B------:R-:W-:Y:S01]  /*0000*/  LDC R1, c[0x0][0x37c] ;  /* 0x0000df00ff017b82 */ /* 0x000fe20000000800 */
[----:B------:R-:W0:Y:S07]  /*0010*/  LDCU UR4, c[0x0][0x370] ;  /* 0x00006e00ff0477ac */ /* 0x000e2e0008000800 */
[----:B------:R-:W0:Y:S01]  /*0020*/  LDC R0, c[0x0][0x360] ;  /* 0x0000d800ff007b82 */ /* 0x000e220000000800 */
[----:B------:R-:W1:Y:S07]  /*0030*/  LDCU.64 UR6, c[0x0][0x358] ;  /* 0x00006b00ff0677ac */ /* 0x000e6e0008000a00 */
[----:B------:R-:W2:Y:S08]  /*0040*/  LDC R2, c[0x0][0x38c] ;  /* 0x0000e300ff027b82 */ /* 0x000eb00000000800 */
[----:B------:R-:W3:Y:S01]  /*0050*/  S2UR UR5, SR_CTAID.X ;  /* 0x00000000000579c3 */ /* 0x000ee20000002500 */
[----:B0-----:R-:W-:-:S04]  /*0060*/  IMAD R18, R0, UR4, RZ ;  /* 0x0000000400127c24 */ /* 0x001fc8000f8e02ff */
[----:B------:R-:W-:Y:S01]  /*0070*/  IMAD.SHL.U32 R19, R18, 0x4, RZ ;  /* 0x0000000412137824 */ /* 0x000fe200078e00ff */
[----:B--2---:R-:W-:-:S04]  /*0080*/  IABS R8, R2 ;  /* 0x0000000200087213 */ /* 0x004fc80000000000 */
[-C--:B------:R-:W-:Y:S02]  /*0090*/  IABS R6, R19.reuse ;  /* 0x0000001300067213 */ /* 0x080fe40000000000 */
[----:B------:R-:W-:Y:S02]  /*00a0*/  IABS R9, R19 ;  /* 0x0000001300097213 */ /* 0x000fe40000000000 */
[----:B------:R-:W0:Y:S08]  /*00b0*/  I2F.RP R3, R6 ;  /* 0x0000000600037306 */ /* 0x000e300000209400 */
[----:B0-----:R-:W0:Y:S02]  /*00c0*/  MUFU.RCP R3, R3 ;  /* 0x0000000300037308 */ /* 0x001e240000001000 */
[----:B0-----:R-:W-:-:S02]  /*00d0*/  VIADD R4, R3, 0xffffffe ;  /* 0x0ffffffe03047836 */ /* 0x001fc40000000000 */
[----:B------:R-:W-:-:S04]  /*00e0*/  IMAD.MOV R3, RZ, RZ, -R9 ;  /* 0x000000ffff037224 */ /* 0x000fc800078e0a09 */
[----:B------:R0:W2:Y:S02]  /*00f0*/  F2I.FTZ.U32.TRUNC.NTZ R5, R4 ;  /* 0x0000000400057305 */ /* 0x0000a4000021f000 */
[----:B0-----:R-:W-:Y:S01]  /*0100*/  IMAD.MOV.U32 R4, RZ, RZ, RZ ;  /* 0x000000ffff047224 */ /* 0x001fe200078e00ff */
[----:B--2---:R-:W-:-:S05]  /*0110*/  IADD3 R7, PT, PT, RZ, -R5, RZ ;  /* 0x80000005ff077210 */ /* 0x004fca0007ffe0ff */
[----:B------:R-:W-:-:S04]  /*0120*/  IMAD R7, R7, R6, RZ ;  /* 0x0000000607077224 */ /* 0x000fc800078e02ff */
[----:B------:R-:W-:Y:S01]  /*0130*/  IMAD.HI.U32 R5, R5, R7, R4 ;  /* 0x0000000705057227 */ /* 0x000fe200078e0004 */
[----:B------:R-:W-:-:S04]  /*0140*/  LOP3.LUT R4, R19, R2, RZ, 0x3c, !PT ;  /* 0x0000000213047212 */ /* 0x000fc800078e3cff */
[----:B------:R-:W-:Y:S01]  /*0150*/  ISETP.GE.AND P2, PT, R4, RZ, PT ;  /* 0x000000ff0400720c */ /* 0x000fe20003f46270 */
[----:B------:R-:W-:-:S04]  /*0160*/  IMAD.HI.U32 R16, R5, R8, RZ ;  /* 0x0000000805107227 */ /* 0x000fc800078e00ff */
[----:B------:R-:W-:-:S05]  /*0170*/  IMAD R3, R16, R3, R8 ;  /* 0x0000000310037224 */ /* 0x000fca00078e0208 */
[----:B------:R-:W-:-:S13]  /*0180*/  ISETP.GT.U32.AND P1, PT, R6, R3, PT ;  /* 0x000000030600720c */ /* 0x000fda0003f24070 */
[-C--:B------:R-:W-:Y:S01]  /*0190*/  @!P1 IADD3 R3, PT, PT, R3, -R6.reuse, RZ ;  /* 0x8000000603039210 */ /* 0x080fe20007ffe0ff */
[----:B------:R-:W-:Y:S01]  /*01a0*/  @!P1 VIADD R16, R16, 0x1 ;  /* 0x0000000110109836 */ /* 0x000fe20000000000 */
[----:B------:R-:W-:Y:S02]  /*01b0*/  ISETP.NE.AND P1, PT, R19, RZ, PT ;  /* 0x000000ff1300720c */ /* 0x000fe40003f25270 */
[----:B------:R-:W-:Y:S02]  /*01c0*/  ISETP.GE.U32.AND P0, PT, R3, R6, PT ;  /* 0x000000060300720c */ /* 0x000fe40003f06070 */
[----:B------:R-:W3:Y:S11]  /*01d0*/  S2R R3, SR_TID.X ;  /* 0x0000000000037919 */ /* 0x000ef60000002100 */
[----:B------:R-:W-:-:S05]  /*01e0*/  @P0 VIADD R16, R16, 0x1 ;  /* 0x0000000110100836 */ /* 0x000fca0000000000 */
[----:B------:R-:W-:Y:S02]  /*01f0*/  @!P2 IADD3 R16, PT, PT, -R16, RZ, RZ ;  /* 0x000000ff1010a210 */ /* 0x000fe40007ffe1ff */
[----:B------:R-:W-:-:S04]  /*0200*/  @!P1 LOP3.LUT R16, RZ, R19, RZ, 0x33, !PT ;  /* 0x00000013ff109212 */ /* 0x000fc800078e33ff */
[----:B------:R-:W-:Y:S01]  /*0210*/  ISETP.GE.AND P0, PT, R16, 0x1, PT ;  /* 0x000000011000780c */ /* 0x000fe20003f06270 */
[----:B---3--:R-:W-:-:S12]  /*0220*/  IMAD R17, R0, UR5, R3 ;  /* 0x0000000500117c24 */ /* 0x008fd8000f8e0203 */
[----:B-1----:R-:W-:Y:S05]  /*0230*/  @!P0 BRA `(.L_x_5) ;  /* 0x0000000400c48947 */ /* 0x002fea0003800000 */
[C---:B------:R-:W-:Y:S01]  /*0240*/  ISETP.GE.U32.AND P0, PT, R16.reuse, 0x8, PT ;  /* 0x000000081000780c */ /* 0x040fe20003f06070 */
[----:B------:R-:W-:Y:S01]  /*0250*/  IMAD.SHL.U32 R24, R17, 0x4, RZ ;  /* 0x0000000411187824 */ /* 0x000fe200078e00ff */
[----:B------:R-:W-:-:S04]  /*0260*/  LOP3.LUT R25, R16, 0x7, RZ, 0xc0, !PT ;  /* 0x0000000710197812 */ /* 0x000fc800078ec0ff */
[----:B------:R-:W-:-:S07]  /*0270*/  ISETP.NE.AND P1, PT, R25, RZ, PT ;  /* 0x000000ff1900720c */ /* 0x000fce0003f25270 */
[----:B------:R-:W-:Y:S06]  /*0280*/  @!P0 BRA `(.L_x_6) ;  /* 0x0000000000c88947 */ /* 0x000fec0003800000 */
[----:B------:R-:W0:Y:S01]  /*0290*/  LDC.64 R28, c[0x0][0x380] ;  /* 0x0000e000ff1c7b82 */ /* 0x000e220000000a00 */
[----:B------:R-:W-:-:S05]  /*02a0*/  LOP3.LUT R26, R16, 0x7ffffff8, RZ, 0xc0, !PT ;  /* 0x7ffffff8101a7812 */ /* 0x000fca00078ec0ff */
[----:B------:R-:W-:Y:S02]  /*02b0*/  IMAD.MOV R26, RZ, RZ, -R26 ;  /* 0x000000ffff1a7224 */ /* 0x000fe400078e0a1a */
[----:B------:R-:W1:Y:S05]  /*02c0*/  LDC R8, c[0x0][0x388] ;  /* 0x0000e200ff087b82 */ /* 0x000e6a0000000800 */
.L_x_7:
[----:B0-2---:R-:W-:Y:S01]  /*02d0*/  IMAD.WIDE R6, R24, 0x4, R28 ;  /* 0x0000000418067825 */ /* 0x005fe200078e021c */
[-C--:B-1----:R-:W-:Y:S02]  /*02e0*/  MOV R9, R8.reuse ;  /* 0x0000000800097202 */ /* 0x082fe40000000f00 */
[-C--:B------:R-:W-:Y:S01]  /*02f0*/  MOV R20, R8.reuse ;  /* 0x0000000800147202 */ /* 0x080fe20000000f00 */
[--C-:B------:R-:W-:Y:S01]  /*0300*/  IMAD.MOV.U32 R10, RZ, RZ, R8.reuse ;  /* 0x000000ffff0a7224 */ /* 0x100fe200078e0008 */
[-C--:B------:R-:W-:Y:S01]  /*0310*/  MOV R23, R8.reuse ;  /* 0x0000000800177202 */ /* 0x080fe20000000f00 */
[----:B------:R-:W-:Y:S01]  /*0320*/  IMAD.MOV.U32 R11, RZ, RZ, R8 ;  /* 0x000000ffff0b7224 */ /* 0x000fe200078e0008 */
[----:B------:R-:W-:Y:S01]  /*0330*/  MOV R14, R8 ;  /* 0x00000008000e7202 */ /* 0x000fe20000000f00 */
[C---:B------:R-:W-:Y:S01]  /*0340*/  IMAD.WIDE R4, R19.reuse, 0x4, R6 ;  /* 0x0000000413047825 */ /* 0x040fe200078e0206 */
[----:B------:R-:W-:Y:S02]  /*0350*/  IADD3 R26, PT, PT, R26, 0x8, RZ ;  /* 0x000000081a1a7810 */ /* 0x000fe40007ffe0ff */
[----:B------:R0:W-:Y:S01]  /*0360*/  STG.E.128 desc[UR6][R6.64], R8 ;  /* 0x0000000806007986 */ /* 0x0001e2000c101d06 */
[--C-:B------:R-:W-:Y:S01]  /*0370*/  IMAD.MOV.U32 R21, RZ, RZ, R8.reuse ;  /* 0x000000ffff157224 */ /* 0x100fe200078e0008 */
[----:B------:R-:W-:Y:S01]  /*0380*/  ISETP.NE.AND P0, PT, R26, RZ, PT ;  /* 0x000000ff1a00720c */ /* 0x000fe20003f05270 */
[--C-:B------:R-:W-:Y:S01]  /*0390*/  IMAD.MOV.U32 R22, RZ, RZ, R8.reuse ;  /* 0x000000ffff167224 */ /* 0x100fe200078e0008 */
[----:B------:R-:W-:Y:S01]  /*03a0*/  IADD3 R24, PT, PT, R19, R24, R19 ;  /* 0x0000001813187210 */ /* 0x000fe20007ffe013 */
[----:B------:R-:W-:-:S02]  /*03b0*/  IMAD.MOV.U32 R12, RZ, RZ, R8 ;  /* 0x000000ffff0c7224 */ /* 0x000fc400078e0008 */
[--C-:B------:R-:W-:Y:S01]  /*03c0*/  IMAD.MOV.U32 R13, RZ, RZ, R8.reuse ;  /* 0x000000ffff0d7224 */ /* 0x100fe200078e0008 */
[----:B------:R1:W-:Y:S01]  /*03d0*/  STG.E.128 desc[UR6][R4.64], R20 ;  /* 0x0000001404007986 */ /* 0x0003e2000c101d06 */
[----:B------:R-:W-:Y:S01]  /*03e0*/  IMAD.MOV.U32 R15, RZ, RZ, R8 ;  /* 0x000000ffff0f7224 */ /* 0x000fe200078e0008 */
[----:B------:R-:W-:-:S04]  /*03f0*/  IADD3 R24, PT, PT, R19, R24, R19 ;  /* 0x0000001813187210 */ /* 0x000fc80007ffe013 */
[C---:B------:R-:W-:Y:S01]  /*0400*/  IADD3 R24, PT, PT, R19.reuse, R24, R19 ;  /* 0x0000001813187210 */ /* 0x040fe20007ffe013 */
[C---:B0-----:R-:W-:Y:S01]  /*0410*/  IMAD.WIDE R10, R19.reuse, 0x4, R4 ;  /* 0x00000004130a7825 */ /* 0x041fe200078e0204 */
[----:B------:R-:W-:Y:S02]  /*0420*/  MOV R6, R8 ;  /* 0x0000000800067202 */ /* 0x000fe40000000f00 */
[C---:B------:R-:W-:Y:S01]  /*0430*/  IADD3 R24, PT, PT, R19.reuse, R24, R19 ;  /* 0x0000001813187210 */ /* 0x040fe20007ffe013 */
[--C-:B------:R-:W-:Y:S01]  /*0440*/  IMAD.MOV.U32 R7, RZ, RZ, R8.reuse ;  /* 0x000000ffff077224 */ /* 0x100fe200078e0008 */
[----:B------:R0:W-:Y:S01]  /*0450*/  STG.E.128 desc[UR6][R10.64], R12 ;  /* 0x0000000c0a007986 */ /* 0x0001e2000c101d06 */
[----:B-1----:R-:W-:Y:S01]  /*0460*/  MOV R4, R8 ;  /* 0x0000000800047202 */ /* 0x002fe20000000f00 */
[----:B------:R-:W-:Y:S02]  /*0470*/  IMAD.MOV.U32 R5, RZ, RZ, R8 ;  /* 0x000000ffff057224 */ /* 0x000fe400078e0008 */
[----:B------:R-:W-:-:S05]  /*0480*/  IMAD.WIDE R20, R19, 0x4, R10 ;  /* 0x0000000413147825 */ /* 0x000fca00078e020a */
[----:B------:R1:W-:Y:S01]  /*0490*/  STG.E.128 desc[UR6][R20.64], R4 ;  /* 0x0000000414007986 */ /* 0x0003e2000c101d06 */
[-C--:B0-----:R-:W-:Y:S01]  /*04a0*/  MOV R10, R8.reuse ;  /* 0x00000008000a7202 */ /* 0x081fe20000000f00 */
[----:B------:R-:W-:Y:S02]  /*04b0*/  IMAD.MOV.U32 R11, RZ, RZ, R8 ;  /* 0x000000ffff0b7224 */ /* 0x000fe400078e0008 */
[----:B-1----:R-:W-:Y:S01]  /*04c0*/  IMAD.WIDE R6, R19, 0x4, R20 ;  /* 0x0000000413067825 */ /* 0x002fe200078e0214 */
[----:B------:R-:W-:-:S03]  /*04d0*/  MOV R20, R8 ;  /* 0x0000000800147202 */ /* 0x000fc60000000f00 */
[----:B------:R-:W-:Y:S01]  /*04e0*/  IMAD.MOV.U32 R21, RZ, RZ, R8 ;  /* 0x000000ffff157224 */ /* 0x000fe200078e0008 */
[----:B------:R0:W-:Y:S01]  /*04f0*/  STG.E.128 desc[UR6][R6.64], R8 ;  /* 0x0000000806007986 */ /* 0x0001e2000c101d06 */
        /* <DEDUP_REMOVED lines=10> */
[----:B------:R-:W-:Y:S05]  /*05a0*/  @P0 BRA `(.L_x_7) ;  /* 0xfffffffc00480947 */ /* 0x000fea000383ffff */
.L_x_6:
[----:B------:R-:W-:Y:S05]  /*05b0*/  @!P1 BRA `(.L_x_5) ;  /* 0x0000000000e49947 */ /* 0x000fea0003800000 */
[----:B------:R-:W-:Y:S02]  /*05c0*/  ISETP.GE.U32.AND P0, PT, R25, 0x4, PT ;  /* 0x000000041900780c */ /* 0x000fe40003f06070 */
[----:B------:R-:W-:-:S04]  /*05d0*/  LOP3.LUT R26, R16, 0x3, RZ, 0xc0, !PT ;  /* 0x00000003101a7812 */ /* 0x000fc800078ec0ff */
[----:B------:R-:W-:-:S07]  /*05e0*/  ISETP.NE.AND P1, PT, R26, RZ, PT ;  /* 0x000000ff1a00720c */ /* 0x000fce0003f25270 */
[----:B------:R-:W-:Y:S06]  /*05f0*/  @!P0 BRA `(.L_x_8) ;  /* 0x00000000006c8947 */ /* 0x000fec0003800000 */
[----:B------:R-:W0:Y:S08]  /*0600*/  LDC.64 R8, c[0x0][0x380] ;  /* 0x0000e000ff087b82 */ /* 0x000e300000000a00 */
[----:B--2---:R-:W1:Y:S01]  /*0610*/  LDC R12, c[0x0][0x388] ;  /* 0x0000e200ff0c7b82 */ /* 0x004e620000000800 */
[----:B0-----:R-:W-:Y:S01]  /*0620*/  IMAD.WIDE R8, R24, 0x4, R8 ;  /* 0x0000000418087825 */ /* 0x001fe200078e0208 */
[----:B------:R-:W-:-:S04]  /*0630*/  IADD3 R24, PT, PT, R19, R24, R19 ;  /* 0x0000001813187210 */ /* 0x000fc80007ffe013 */
[C---:B------:R-:W-:Y:S01]  /*0640*/  IADD3 R24, PT, PT, R19.reuse, R24, R19 ;  /* 0x0000001813187210 */ /* 0x040fe20007ffe013 */
[----:B------:R-:W-:Y:S01]  /*0650*/  IMAD.WIDE R28, R19, 0x4, R8 ;  /* 0x00000004131c7825 */ /* 0x000fe200078e0208 */
[----:B-1----:R-:W-:-:S03]  /*0660*/  MOV R14, R12 ;  /* 0x0000000c000e7202 */ /* 0x002fc60000000f00 */
[--C-:B------:R-:W-:Y:S01]  /*0670*/  IMAD.MOV.U32 R13, RZ, RZ, R12.reuse ;  /* 0x000000ffff0d7224 */ /* 0x100fe200078e000c */
[-C--:B------:R-:W-:Y:S01]  /*0680*/  MOV R4, R12.reuse ;  /* 0x0000000c00047202 */ /* 0x080fe20000000f00 */
[--C-:B------:R-:W-:Y:S01]  /*0690*/  IMAD.MOV.U32 R15, RZ, RZ, R12.reuse ;  /* 0x000000ffff0f7224 */ /* 0x100fe200078e000c */
[-C--:B------:R-:W-:Y:S01]  /*06a0*/  MOV R6, R12.reuse ;  /* 0x0000000c00067202 */ /* 0x080fe20000000f00 */
[--C-:B------:R-:W-:Y:S01]  /*06b0*/  IMAD.MOV.U32 R5, RZ, RZ, R12.reuse ;  /* 0x000000ffff057224 */ /* 0x100fe200078e000c */
[-C--:B------:R-:W-:Y:S01]  /*06c0*/  MOV R10, R12.reuse ;  /* 0x0000000c000a7202 */ /* 0x080fe20000000f00 */
[--C-:B------:R-:W-:Y:S01]  /*06d0*/  IMAD.MOV.U32 R7, RZ, RZ, R12.reuse ;  /* 0x000000ffff077224 */ /* 0x100fe200078e000c */
[----:B------:R0:W-:Y:S01]  /*06e0*/  STG.E.128 desc[UR6][R8.64], R12 ;  /* 0x0000000c08007986 */ /* 0x0001e2000c101d06 */
[--C-:B------:R-:W-:Y:S01]  /*06f0*/  IMAD.MOV.U32 R11, RZ, RZ, R12.reuse ;  /* 0x000000ffff0b7224 */ /* 0x100fe200078e000c */
[-C--:B------:R-:W-:Y:S01]  /*0700*/  MOV R20, R12.reuse ;  /* 0x0000000c00147202 */ /* 0x080fe20000000f00 */
[--C-:B------:R-:W-:Y:S01]  /*0710*/  IMAD.MOV.U32 R21, RZ, RZ, R12.reuse ;  /* 0x000000ffff157224 */ /* 0x100fe200078e000c */
[----:B------:R1:W-:Y:S01]  /*0720*/  STG.E.128 desc[UR6][R28.64], R4 ;  /* 0x000000041c007986 */ /* 0x0003e2000c101d06 */
[-C--:B------:R-:W-:Y:S01]  /*0730*/  MOV R22, R12.reuse ;  /* 0x0000000c00167202 */ /* 0x080fe20000000f00 */
[--C-:B------:R-:W-:Y:S01]  /*0740*/  IMAD.MOV.U32 R23, RZ, RZ, R12.reuse ;  /* 0x000000ffff177224 */ /* 0x100fe200078e000c */
[----:B0-----:R-:W-:Y:S01]  /*0750*/  MOV R8, R12 ;  /* 0x0000000c00087202 */ /* 0x001fe20000000f00 */
[----:B------:R-:W-:-:S02]  /*0760*/  IMAD.MOV.U32 R9, RZ, RZ, R12 ;  /* 0x000000ffff097224 */ /* 0x000fc400078e000c */
[----:B-1----:R-:W-:-:S05]  /*0770*/  IMAD.WIDE R28, R19, 0x4, R28 ;  /* 0x00000004131c7825 */ /* 0x002fca00078e021c */
[----:B------:R0:W-:Y:S01]  /*0780*/  STG.E.128 desc[UR6][R28.64], R8 ;  /* 0x000000081c007986 */ /* 0x0001e2000c101d06 */
[----:B------:R-:W-:-:S05]  /*0790*/  IMAD.WIDE R12, R19, 0x4, R28 ;  /* 0x00000004130c7825 */ /* 0x000fca00078e021c */
[----:B------:R0:W-:Y:S02]  /*07a0*/  STG.E.128 desc[UR6][R12.64], R20 ;  /* 0x000000140c007986 */ /* 0x0001e4000c101d06 */
.L_x_8:
[----:B------:R-:W-:Y:S05]  /*07b0*/  @!P1 BRA `(.L_x_5) ;  /* 0x0000000000649947 */ /* 0x000fea0003800000 */
[----:B--2---:R-:W-:Y:S02]  /*07c0*/  LOP3.LUT R4, R16, 0x1, RZ, 0xc0, !PT ;  /* 0x0000000110047812 */ /* 0x004fe400078ec0ff */
[----:B------:R-:W-:Y:S02]  /*07d0*/  ISETP.NE.AND P0, PT, R26, 0x1, PT ;  /* 0x000000011a00780c */ /* 0x000fe40003f05270 */
[----:B------:R-:W-:-:S13]  /*07e0*/  ISETP.NE.U32.AND P1, PT, R4, 0x1, PT ;  /* 0x000000010400780c */ /* 0x000fda0003f25070 */
[----:B0-----:R-:W0:Y:S08]  /*07f0*/  @!P1 LDC.64 R20, c[0x0][0x380] ;  /* 0x0000e000ff149b82 */ /* 0x001e300000000a00 */
[----:B------:R-:W1:Y:S01]  /*0800*/  @!P1 LDC R12, c[0x0][0x388] ;  /* 0x0000e200ff0c9b82 */ /* 0x000e620000000800 */
[----:B------:R-:W-:Y:S05]  /*0810*/  @!P0 BRA `(.L_x_9) ;  /* 0x0000000000388947 */ /* 0x000fea0003800000 */
[----:B------:R-:W2:Y:S08]  /*0820*/  LDC.64 R22, c[0x0][0x380] ;  /* 0x0000e000ff167b82 */ /* 0x000eb00000000a00 */
[----:B------:R-:W3:Y:S01]  /*0830*/  LDC R4, c[0x0][0x388] ;  /* 0x0000e200ff047b82 */ /* 0x000ee20000000800 */
[----:B--2---:R-:W-:Y:S01]  /*0840*/  IMAD.WIDE R22, R24, 0x4, R22 ;  /* 0x0000000418167825 */ /* 0x004fe200078e0216 */
[----:B------:R-:W-:-:S03]  /*0850*/  IADD3 R24, PT, PT, R19, R24, R19 ;  /* 0x0000001813187210 */ /* 0x000fc60007ffe013 */
[----:B------:R-:W-:Y:S01]  /*0860*/  IMAD.WIDE R14, R19, 0x4, R22 ;  /* 0x00000004130e7825 */ /* 0x000fe200078e0216 */
[----:B---3--:R-:W-:-:S03]  /*0870*/  MOV R5, R4 ;  /* 0x0000000400057202 */ /* 0x008fc60000000f00 */
[--C-:B------:R-:W-:Y:S01]  /*0880*/  IMAD.MOV.U32 R6, RZ, RZ, R4.reuse ;  /* 0x000000ffff067224 */ /* 0x100fe200078e0004 */
[-C--:B------:R-:W-:Y:S01]  /*0890*/  MOV R7, R4.reuse ;  /* 0x0000000400077202 */ /* 0x080fe20000000f00 */
[--C-:B------:R-:W-:Y:S01]  /*08a0*/  IMAD.MOV.U32 R8, RZ, RZ, R4.reuse ;  /* 0x000000ffff087224 */ /* 0x100fe200078e0004 */
[-C--:B------:R-:W-:Y:S01]  /*08b0*/  MOV R9, R4.reuse ;  /* 0x0000000400097202 */ /* 0x080fe20000000f00 */
[----:B------:R-:W-:Y:S01]  /*08c0*/  IMAD.MOV.U32 R10, RZ, RZ, R4 ;  /* 0x000000ffff0a7224 */ /* 0x000fe200078e0004 */
[----:B------:R-:W-:Y:S01]  /*08d0*/  MOV R11, R4 ;  /* 0x00000004000b7202 */ /* 0x000fe20000000f00 */
[----:B------:R2:W-:Y:S04]  /*08e0*/  STG.E.128 desc[UR6][R22.64], R4 ;  /* 0x0000000416007986 */ /* 0x0005e8000c101d06 */
[----:B------:R2:W-:Y:S02]  /*08f0*/  STG.E.128 desc[UR6][R14.64], R8 ;  /* 0x000000080e007986 */ /* 0x0005e4000c101d06 */
.L_x_9:
[----:B-1----:R-:W-:Y:S01]  /*0900*/  IMAD.MOV.U32 R13, RZ, RZ, R12 ;  /* 0x000000ffff0d7224 */ /* 0x002fe200078e000c */
[----:B--2---:R-:W-:Y:S01]  /*0910*/  MOV R14, R12 ;  /* 0x0000000c000e7202 */ /* 0x004fe20000000f00 */
[----:B0-----:R-:W-:-:S04]  /*0920*/  @!P1 IMAD.WIDE R20, R24, 0x4, R20 ;  /* 0x0000000418149825 */ /* 0x001fc800078e0214 */
[----:B------:R-:W-:-:S05]  /*0930*/  IMAD.MOV.U32 R15, RZ, RZ, R12 ;  /* 0x000000ffff0f7224 */ /* 0x000fca00078e000c */
[----:B------:R1:W-:Y:S02]  /*0940*/  @!P1 STG.E.128 desc[UR6][R20.64], R12 ;  /* 0x0000000c14009986 */ /* 0x0003e4000c101d06 */
.L_x_5:
[----:B------:R-:W-:-:S05]  /*0950*/  IMAD R17, R19, R16, R17 ;  /* 0x0000001013117224 */ /* 0x000fca00078e0211 */
[----:B------:R-:W-:-:S13]  /*0960*/  ISETP.GE.AND P0, PT, R17, R2, PT ;  /* 0x000000021100720c */ /* 0x000fda0003f06270 */
[----:B------:R-:W-:Y:S05]  /*0970*/  @P0 EXIT ;  /* 0x000000000000094d */ /* 0x000fea0003800000 */
[----:B--2---:R-:W2:Y:S01]  /*0980*/  I2F.U32.RP R6, R18 ;  /* 0x0000001200067306 */ /* 0x004ea20000209000 */
[----:B------:R-:W-:Y:S01]  /*0990*/  IMAD R16, R16, UR4, RZ ;  /* 0x0000000410107c24 */ /* 0x000fe2000f8e02ff */
[----:B------:R-:W-:Y:S01]  /*09a0*/  ISETP.NE.U32.AND P3, PT, R18, RZ, PT ;  /* 0x000000ff1200720c */ /* 0x000fe20003f65070 */
[----:B------:R-:W-:Y:S01]  /*09b0*/  IMAD.MOV R7, RZ, RZ, -R18 ;  /* 0x000000ffff077224 */ /* 0x000fe200078e0a12 */
[----:B------:R-:W-:Y:S02]  /*09c0*/  BSSY.RECONVERGENT B0, `(.L_x_10) ;  /* 0x0000029000007945 */ /* 0x000fe40003800200 */
[----:B------:R-:W-:-:S04]  /*09d0*/  LEA R16, R16, UR4, 0x2 ;  /* 0x0000000410107c11 */ /* 0x000fc8000f8e10ff */
[----:B------:R-:W-:Y:S01]  /*09e0*/  IADD3 R16, PT, PT, R16, UR5, RZ ;  /* 0x0000000510107c10 */ /* 0x000fe2000fffe0ff */
[----:B--2---:R-:W2:Y:S04]  /*09f0*/  MUFU.RCP R6, R6 ;  /* 0x0000000600067308 */ /* 0x004ea80000001000 */
[----:B------:R-:W-:-:S05]  /*0a00*/  IMAD R3, R16, R0, R3 ;  /* 0x0000000010037224 */ /* 0x000fca00078e0203 */
[----:B------:R-:W-:-:S04]  /*0a10*/  VIMNMX R0, PT, PT, R3, R2, !PT ;  /* 0x0000000203007248 */ /* 0x000fc80007fe0100 */
[----:B------:R-:W-:-:S04]  /*0a20*/  IADD3 R0, PT, PT, -R3, R0, RZ ;  /* 0x0000000003007210 */ /* 0x000fc80007ffe1ff */
[C---:B------:R-:W-:Y:S02]  /*0a30*/  ISETP.NE.AND P0, PT, R0.reuse, RZ, PT ;  /* 0x000000ff0000720c */ /* 0x040fe40003f05270 */
[----:B------:R-:W-:Y:S01]  /*0a40*/  IADD3 R3, PT, PT, R0, -0x1, RZ ;  /* 0xffffffff00037810 */ /* 0x000fe20007ffe0ff */
[----:B--2---:R-:W-:-:S04]  /*0a50*/  VIADD R4, R6, 0xffffffe ;  /* 0x0ffffffe06047836 */ /* 0x004fc80000000000 */
[----:B------:R2:W3:Y:S06]  /*0a60*/  F2I.FTZ.U32.TRUNC.NTZ R5, R4 ;  /* 0x0000000400057305 */ /* 0x0004ec000021f000 */
[----:B------:R-:W-:Y:S01]  /*0a70*/  @!P0 IADD3 R3, PT, PT, R0, RZ, RZ ;  /* 0x000000ff00038210 */ /* 0x000fe20007ffe0ff */
[----:B--2---:R-:W-:Y:S02]  /*0a80*/  IMAD.MOV.U32 R4, RZ, RZ, RZ ;  /* 0x000000ffff047224 */ /* 0x004fe400078e00ff */
[----:B---3--:R-:W-:-:S04]  /*0a90*/  IMAD R7, R7, R5, RZ ;  /* 0x0000000507077224 */ /* 0x008fc800078e02ff */
[----:B------:R-:W-:-:S06]  /*0aa0*/  IMAD.HI.U32 R6, R5, R7, R4 ;  /* 0x0000000705067227 */ /* 0x000fcc00078e0004 */
[----:B------:R-:W-:-:S04]  /*0ab0*/  IMAD.HI.U32 R5, R6, R3, RZ ;  /* 0x0000000306057227 */ /* 0x000fc800078e00ff */
[----:B------:R-:W-:-:S04]  /*0ac0*/  IMAD.MOV R0, RZ, RZ, -R5 ;  /* 0x000000ffff007224 */ /* 0x000fc800078e0a05 */
[----:B------:R-:W-:Y:S01]  /*0ad0*/  IMAD R3, R18, R0, R3 ;  /* 0x0000000012037224 */ /* 0x000fe200078e0203 */
[----:B------:R-:W-:-:S04]  /*0ae0*/  SEL R0, RZ, 0x1, !P0 ;  /* 0x00000001ff007807 */ /* 0x000fc80004000000 */
[----:B------:R-:W-:-:S13]  /*0af0*/  ISETP.GE.U32.AND P1, PT, R3, R18, PT ;  /* 0x000000120300720c */ /* 0x000fda0003f26070 */
[----:B------:R-:W-:Y:S01]  /*0b00*/  @P1 IADD3 R3, PT, PT, -R18, R3, RZ ;  /* 0x0000000312031210 */ /* 0x000fe20007ffe1ff */
        /* <DEDUP_REMOVED lines=8> */
[----:B------:R-:W-:Y:S05]  /*0b90*/  @!P0 BRA `(.L_x_11) ;  /* 0x00000000002c8947 */ /* 0x000fea0003800000 */
[----:B------:R-:W2:Y:S01]  /*0ba0*/  LDC R3, c[0x0][0x388] ;  /* 0x0000e200ff037b82 */ /* 0x000ea20000000800 */
[----:B------:R-:W-:-:S04]  /*0bb0*/  IADD3 R0, PT, PT, R0, 0x1, RZ ;  /* 0x0000000100007810 */ /* 0x000fc80007ffe0ff */
[----:B------:R-:W-:-:S03]  /*0bc0*/  LOP3.LUT R0, R0, 0x3, RZ, 0xc0, !PT ;  /* 0x0000000300007812 */ /* 0x000fc600078ec0ff */
[----:B------:R-:W3:Y:S02]  /*0bd0*/  LDC.64 R6, c[0x0][0x380] ;  /* 0x0000e000ff067b82 */ /* 0x000ee40000000a00 */
[----:B------:R-:W-:-:S07]  /*0be0*/  IMAD.MOV R0, RZ, RZ, -R0 ;  /* 0x000000ffff007224 */ /* 0x000fce00078e0a00 */
.L_x_12:
[----:B---3--:R-:W-:Y:S01]  /*0bf0*/  IMAD.WIDE R4, R17, 0x4, R6 ;  /* 0x0000000411047825 */ /* 0x008fe200078e0206 */
[----:B------:R-:W-:-:S03]  /*0c00*/  IADD3 R0, PT, PT, R0, 0x1, RZ ;  /* 0x0000000100007810 */ /* 0x000fc60007ffe0ff */
[----:B------:R-:W-:Y:S01]  /*0c10*/  IMAD.IADD R17, R18, 0x1, R17 ;  /* 0x0000000112117824 */ /* 0x000fe200078e0211 */
[----:B--2---:R4:W-:Y:S01]  /*0c20*/  STG.E desc[UR6][R4.64], R3 ;  /* 0x0000000304007986 */ /* 0x0049e2000c101906 */
[----:B------:R-:W-:-:S13]  /*0c30*/  ISETP.NE.AND P0, PT, R0, RZ, PT ;  /* 0x000000ff0000720c */ /* 0x000fda0003f05270 */
[----:B----4-:R-:W-:Y:S05]  /*0c40*/  @P0 BRA `(.L_x_12) ;  /* 0xfffffffc00e80947 */ /* 0x010fea000383ffff */
.L_x_11:
[----:B------:R-:W-:Y:S05]  /*0c50*/  BSYNC.RECONVERGENT B0 ;  /* 0x0000000000007941 */ /* 0x000fea0003800200 */
.L_x_10:
[----:B------:R-:W-:Y:S05]  /*0c60*/  @!P1 EXIT ;  /* 0x000000000000994d */ /* 0x000fea0003800000 */
[----:B------:R-:W2:Y:S08]  /*0c70*/  LDC R3, c[0x0][0x388] ;  /* 0x0000e200ff037b82 */ /* 0x000eb00000000800 */
[----:B0-----:R-:W0:Y:S02]  /*0c80*/  LDC.64 R10, c[0x0][0x380] ;  /* 0x0000e000ff0a7b82 */ /* 0x001e240000000a00 */
.L_x_13:
[----:B01-3--:R-:W-:Y:S01]  /*0c90*/  IMAD.WIDE R12, R17, 0x4, R10 ;  /* 0x00000004110c7825 */ /* 0x00bfe200078e020a */
[----:B------:R-:W-:-:S04]  /*0ca0*/  IADD3 R17, PT, PT, R19, R17, RZ ;  /* 0x0000001113117210 */ /* 0x000fc80007ffe0ff */
[----:B--2---:R3:W-:Y:S01]  /*0cb0*/  STG.E desc[UR6][R12.64], R3 ;  /* 0x000000030c007986 */ /* 0x0047e2000c101906 */
[----:B------:R-:W-:Y:S01]  /*0cc0*/  IMAD.WIDE R4, R18, 0x4, R12 ;  /* 0x0000000412047825 */ /* 0x000fe200078e020c */
[----:B------:R-:W-:-:S04]  /*0cd0*/  ISETP.GE.AND P0, PT, R17, R2, PT ;  /* 0x000000021100720c */ /* 0x000fc80003f06270 */
[----:B------:R3:W-:Y:S01]  /*0ce0*/  STG.E desc[UR6][R4.64], R3 ;  /* 0x0000000304007986 */ /* 0x0007e2000c101906 */
[----:B------:R-:W-:-:S05]  /*0cf0*/  IMAD.WIDE R6, R18, 0x4, R4 ;  /* 0x0000000412067825 */ /* 0x000fca00078e0204 */
[----:B------:R3:W-:Y:S01]  /*0d00*/  STG.E desc[UR6][R6.64], R3 ;  /* 0x0000000306007986 */ /* 0x0007e2000c101906 */
[----:B------:R-:W-:-:S05]  /*0d10*/  IMAD.WIDE R8, R18, 0x4, R6 ;  /* 0x0000000412087825 */ /* 0x000fca00078e0206 */
[----:B------:R3:W-:Y:S01]  /*0d20*/  STG.E desc[UR6][R8.64], R3 ;  /* 0x0000000308007986 */ /* 0x0007e2000c101906 */
[----:B------:R-:W-:Y:S05]  /*0d30*/  @!P0 BRA `(.L_x_13) ;  /* 0xfffffffc00d48947 */ /* 0x000fea000383ffff */
[----:B------:R-:W-:Y:S05]  /*0d40*/  EXIT ;  /* 0x000000000000794d */ /* 0x000fea0003800000 */
.L_x_14:
        /* <DEDUP_REMOVED lines=11> */
.L_x_16:


//--------------------- .nv.shared.reserved.0     --------------------------
	.section	.nv.shared.reserved.0,"aw",@nobits
	.weak		__nv_reservedSMEM_offset_0_alias
	.size		__nv_reservedSMEM_offset_0_alias, 0, 64
	.other		__nv_reservedSMEM_offset_0_alias,@"STO_CUDA_RESERVED_SHARED STV_DEFAULT"
__nv_reservedSMEM_offset_0_alias:
	.zero		0
	.zero		64


//--------------------- .nv.constant0._Z15set_1D_kernel_1Pffi --------------------------
	.section	.nv.constant0._Z15set_1D_kernel_1Pffi,"a",@progbits
	.sectionflags	@""
	.align	4
.nv.constant0._Z15set_1D_kernel_1Pffi:
	.zero		912


//--------------------- .nv.constant0._Z15set_1D_kernel_4Pffi --------------------------
	.section	.nv.constant0._Z15set_1D_kernel_4Pffi,"a",@progbits
	.sectionflags	@""
	.align	4
.nv.constant0._Z15set_1D_kernel_4Pffi:
	.zero		912


//--------------------- SYMBOLS --------------------------

	.type		.nv.reservedSmem.offset0,@object
	.size		.nv.reservedSmem.offset0,0x4
